	.headerflags	@"EF_CUDA_TEXMODE_UNIFIED EF_CUDA_64BIT_ADDRESS EF_CUDA_ACCELERATORS EF_CUDA_SM90 EF_CUDA_VIRTUAL_SM(EF_CUDA_SM90)"
	.elftype	@"ET_EXEC"


//--------------------- .nv.info                  --------------------------
	.section	.nv.info,"",@"SHT_CUDA_INFO"
	.align	4


	//----- nvinfo : EIATTR_REGCOUNT
	.align		4
        /*0000*/ 	.byte	0x04, 0x2f
        /*0002*/ 	.short	(.L_1 - .L_0)
	.align		4
.L_0:
        /*0004*/ 	.word	index@(triton_poi_fused__unsafe_index_add_convolution_mul_sub_24)
        /*0008*/ 	.word	0x00000020


	//----- nvinfo : EIATTR_MIN_STACK_SIZE
	.align		4
.L_1:
        /*000c*/ 	.byte	0x04, 0x12
        /*000e*/ 	.short	(.L_3 - .L_2)
	.align		4
.L_2:
        /*0010*/ 	.word	index@(triton_poi_fused__unsafe_index_add_convolution_mul_sub_24)
        /*0014*/ 	.word	0x00000000


	//----- nvinfo : EIATTR_FRAME_SIZE
	.align		4
.L_3:
        /*0018*/ 	.byte	0x04, 0x11
        /*001a*/ 	.short	(.L_5 - .L_4)
	.align		4
.L_4:
        /*001c*/ 	.word	index@(triton_poi_fused__unsafe_index_add_convolution_mul_sub_24)
        /*0020*/ 	.word	0x00000000


	//----- nvinfo : EIATTR_MIN_STACK_SIZE
	.align		4
.L_5:
        /*0024*/ 	.byte	0x04, 0x12
        /*0026*/ 	.short	(.L_7 - .L_6)
	.align		4
.L_6:
        /*0028*/ 	.word	index@(triton_poi_fused__unsafe_index_add_convolution_mul_sub_24)
        /*002c*/ 	.word	0x00000000
.L_7:


//--------------------- .nv.info.triton_poi_fused__unsafe_index_add_convolution_mul_sub_24 --------------------------
	.section	.nv.info.triton_poi_fused__unsafe_index_add_convolution_mul_sub_24,"",@"SHT_CUDA_INFO"
	.sectionflags	@""
	.align	4


	//----- nvinfo : EIATTR_CUDA_API_VERSION
	.align		4
        /*0000*/ 	.byte	0x04, 0x37
        /*0002*/ 	.short	(.L_9 - .L_8)
.L_8:
        /*0004*/ 	.word	0x0000007c


	//----- nvinfo : EIATTR_KPARAM_INFO
	.align		4
.L_9:
        /*0008*/ 	.byte	0x04, 0x17
        /*000a*/ 	.short	(.L_11 - .L_10)
.L_10:
        /*000c*/ 	.word	0x00000000
        /*0010*/ 	.short	0x0009
        /*0012*/ 	.short	0x0048
        /*0014*/ 	.byte	0x00, 0xf0, 0x11, 0x00


	//----- nvinfo : EIATTR_KPARAM_INFO
	.align		4
.L_11:
        /*0018*/ 	.byte	0x04, 0x17
        /*001a*/ 	.short	(.L_13 - .L_12)
.L_12:
        /*001c*/ 	.word	0x00000000
        /*0020*/ 	.short	0x0008
        /*0022*/ 	.short	0x0040
        /*0024*/ 	.byte	0x00, 0xf4, 0x21, 0x00


	//----- nvinfo : EIATTR_KPARAM_INFO
	.align		4
.L_13:
        /*0028*/ 	.byte	0x04, 0x17
        /*002a*/ 	.short	(.L_15 - .L_14)
.L_14:
        /*002c*/ 	.word	0x00000000
        /*0030*/ 	.short	0x0007
        /*0032*/ 	.short	0x0038
        /*0034*/ 	.byte	0x00, 0xf4, 0x21, 0x00


	//----- nvinfo : EIATTR_KPARAM_INFO
	.align		4
.L_15:
        /*0038*/ 	.byte	0x04, 0x17
        /*003a*/ 	.short	(.L_17 - .L_16)
.L_16:
        /*003c*/ 	.word	0x00000000
        /*0040*/ 	.short	0x0006
        /*0042*/ 	.short	0x0030
        /*0044*/ 	.byte	0x00, 0xf4, 0x21, 0x00


	//----- nvinfo : EIATTR_KPARAM_INFO
	.align		4
.L_17:
        /*0048*/ 	.byte	0x04, 0x17
        /*004a*/ 	.short	(.L_19 - .L_18)
.L_18:
        /*004c*/ 	.word	0x00000000
        /*0050*/ 	.short	0x0005
        /*0052*/ 	.short	0x0028
        /*0054*/ 	.byte	0x00, 0xf4, 0x21, 0x00


	//----- nvinfo : EIATTR_KPARAM_INFO
	.align		4
.L_19:
        /*0058*/ 	.byte	0x04, 0x17
        /*005a*/ 	.short	(.L_21 - .L_20)
.L_20:
        /*005c*/ 	.word	0x00000000
        /*0060*/ 	.short	0x0004
        /*0062*/ 	.short	0x0020
        /*0064*/ 	.byte	0x00, 0xf4, 0x21, 0x00


	//----- nvinfo : EIATTR_KPARAM_INFO
	.align		4
.L_21:
        /*0068*/ 	.byte	0x04, 0x17
        /*006a*/ 	.short	(.L_23 - .L_22)
.L_22:
        /*006c*/ 	.word	0x00000000
        /*0070*/ 	.short	0x0003
        /*0072*/ 	.short	0x0018
        /*0074*/ 	.byte	0x00, 0xf4, 0x21, 0x00


	//----- nvinfo : EIATTR_KPARAM_INFO
	.align		4
.L_23:
        /*0078*/ 	.byte	0x04, 0x17
        /*007a*/ 	.short	(.L_25 - .L_24)
.L_24:
        /*007c*/ 	.word	0x00000000
        /*0080*/ 	.short	0x0002
        /*0082*/ 	.short	0x0010
        /*0084*/ 	.byte	0x00, 0xf4, 0x21, 0x00


	//----- nvinfo : EIATTR_KPARAM_INFO
	.align		4
.L_25:
        /*0088*/ 	.byte	0x04, 0x17
        /*008a*/ 	.short	(.L_27 - .L_26)
.L_26:
        /*008c*/ 	.word	0x00000000
        /*0090*/ 	.short	0x0001
        /*0092*/ 	.short	0x0008
        /*0094*/ 	.byte	0x00, 0xf4, 0x21, 0x00


	//----- nvinfo : EIATTR_KPARAM_INFO
	.align		4
.L_27:
        /*0098*/ 	.byte	0x04, 0x17
        /*009a*/ 	.short	(.L_29 - .L_28)
.L_28:
        /*009c*/ 	.word	0x00000000
        /*00a0*/ 	.short	0x0000
        /*00a2*/ 	.short	0x0000
        /*00a4*/ 	.byte	0x00, 0xf4, 0x21, 0x00


	//----- nvinfo : EIATTR_SPARSE_MMA_MASK
	.align		4
.L_29:
        /*00a8*/ 	.byte	0x03, 0x50
        /*00aa*/ 	.short	0x0000


	//----- nvinfo : EIATTR_MAXREG_COUNT
	.align		4
        /*00ac*/ 	.byte	0x03, 0x1b
        /*00ae*/ 	.short	0x00ff


	//----- nvinfo : EIATTR_EXIT_INSTR_OFFSETS
	.align		4
        /*00b0*/ 	.byte	0x04, 0x1c
        /*00b2*/ 	.short	(.L_31 - .L_30)


	//   ....[0]....
.L_30:
        /*00b4*/ 	.word	0x00000980


	//----- nvinfo : EIATTR_REQNTID
	.align		4
.L_31:
        /*00b8*/ 	.byte	0x04, 0x10
        /*00ba*/ 	.short	(.L_33 - .L_32)
.L_32:
        /*00bc*/ 	.word	0x00000100
        /*00c0*/ 	.word	0x00000001
        /*00c4*/ 	.word	0x00000001


	//----- nvinfo : EIATTR_CBANK_PARAM_SIZE
	.align		4
.L_33:
        /*00c8*/ 	.byte	0x03, 0x19
        /*00ca*/ 	.short	0x004c


	//----- nvinfo : EIATTR_PARAM_CBANK
	.align		4
        /*00cc*/ 	.byte	0x04, 0x0a
        /*00ce*/ 	.short	(.L_35 - .L_34)
	.align		4
.L_34:
        /*00d0*/ 	.word	index@(.nv.constant0.triton_poi_fused__unsafe_index_add_convolution_mul_sub_24)
        /*00d4*/ 	.short	0x0210
        /*00d6*/ 	.short	0x004c


	//----- nvinfo : EIATTR_SW_WAR
	.align		4
.L_35:
        /*00d8*/ 	.byte	0x04, 0x36
        /*00da*/ 	.short	(.L_37 - .L_36)
.L_36:
        /*00dc*/ 	.word	0x00000008
.L_37:


//--------------------- .nv.callgraph             --------------------------
	.section	.nv.callgraph,"",@"SHT_CUDA_CALLGRAPH"
	.align	4
	.sectionentsize	8
	.align		4
        /*0000*/ 	.word	0x00000000
	.align		4
        /*0004*/ 	.word	0xffffffff
	.align		4
        /*0008*/ 	.word	0x00000000
	.align		4
        /*000c*/ 	.word	0xfffffffe
	.align		4
        /*0010*/ 	.word	0x00000000
	.align		4
        /*0014*/ 	.word	0xfffffffd
	.align		4
        /*0018*/ 	.word	0x00000000
	.align		4
        /*001c*/ 	.word	0xfffffffc


//--------------------- .text.triton_poi_fused__unsafe_index_add_convolution_mul_sub_24 --------------------------
	.section	.text.triton_poi_fused__unsafe_index_add_convolution_mul_sub_24,"ax",@progbits
	.align	128
        .global         triton_poi_fused__unsafe_index_add_convolution_mul_sub_24
        .type           triton_poi_fused__unsafe_index_add_convolution_mul_sub_24,@function
        .size           triton_poi_fused__unsafe_index_add_convolution_mul_sub_24,(.L_x_1 - triton_poi_fused__unsafe_index_add_convolution_mul_sub_24)
        .other          triton_poi_fused__unsafe_index_add_convolution_mul_sub_24,@"STO_CUDA_ENTRY STV_DEFAULT"
triton_poi_fused__unsafe_index_add_convolution_mul_sub_24:
.text.triton_poi_fused__unsafe_index_add_convolution_mul_sub_24:
[----:B------:R-:W-:Y:S01]  /*0000*/  LDC R1, c[0x0][0x28] ;  /* 0x00000a00ff017b82 */ /* 0x000fe20000000800 */
[----:B------:R-:W1:Y:S07]  /*0010*/  S2R R2, SR_TID.X ;  /* 0x0000000000027919 */ /* 0x000e6e0000002100 */
[----:B------:R-:W2:Y:S01]  /*0020*/  LDC.64 R12, c[0x0][0x220] ;  /* 0x00008800ff0c7b82 */ /* 0x000ea20000000a00 */
[----:B------:R-:W-:Y:S01]  /*0030*/  ULDC.64 UR4, c[0x0][0x208] ;  /* 0x0000820000047ab9 */ /* 0x000fe20000000a00 */
[----:B------:R-:W3:Y:S06]  /*0040*/  S2R R0, SR_CTAID.X ;  /* 0x0000000000007919 */ /* 0x000eec0000002500 */
[----:B------:R-:W4:Y:S08]  /*0050*/  LDC.64 R8, c[0x0][0x238] ;  /* 0x00008e00ff087b82 */ /* 0x000f300000000a00 */
[----:B------:R-:W5:Y:S01]  /*0060*/  LDC.64 R22, c[0x0][0x248] ;  /* 0x00009200ff167b82 */ /* 0x000f620000000a00 */
[----:B-1----:R-:W-:-:S04]  /*0070*/  SHF.L.U32 R2, R2, 0x1, RZ ;  /* 0x0000000102027819 */ /* 0x002fc800000006ff */
[----:B------:R-:W-:-:S04]  /*0080*/  LOP3.LUT R3, R2, 0x1fe, RZ, 0xc0, !PT ;  /* 0x000001fe02037812 */ /* 0x000fc800078ec0ff */
[----:B---3--:R-:W-:-:S04]  /*0090*/  LEA R4, R0, R3, 0x9 ;  /* 0x0000000300047211 */ /* 0x008fc800078e48ff */
[----:B------:R-:W-:-:S04]  /*00a0*/  SHF.R.S32.HI R3, RZ, 0x1f, R4 ;  /* 0x0000001fff037819 */ /* 0x000fc80000011404 */
[----:B------:R-:W-:Y:S02]  /*00b0*/  LEA.HI R5, R3, R4, RZ, 0x6 ;  /* 0x0000000403057211 */ /* 0x000fe400078f30ff */
[----:B------:R-:W1:Y:S02]  /*00c0*/  LDC.64 R2, c[0x0][0x218] ;  /* 0x00008600ff027b82 */ /* 0x000e640000000a00 */
[----:B------:R-:W-:-:S04]  /*00d0*/  LOP3.LUT R25, R5, 0xffffffc0, RZ, 0xc0, !PT ;  /* 0xffffffc005197812 */ /* 0x000fc800078ec0ff */
[----:B------:R-:W-:-:S05]  /*00e0*/  IADD3 R25, R4, -R25, RZ ;  /* 0x8000001904197210 */ /* 0x000fca0007ffe0ff */
[----:B--2---:R-:W-:Y:S01]  /*00f0*/  IMAD.WIDE R12, R25, 0x8, R12 ;  /* 0x00000008190c7825 */ /* 0x004fe200078e020c */
[----:B------:R-:W-:-:S05]  /*0100*/  SHF.R.S32.HI R5, RZ, 0x6, R5 ;  /* 0x00000006ff057819 */ /* 0x000fca0000011405 */
[----:B------:R-:W2:Y:S01]  /*0110*/  LDG.E.EL.128 R12, desc[UR4][R12.64] ;  /* 0x000000040c0c7981 */ /* 0x000ea2000c2e1d00 */
[----:B----4-:R-:W-:Y:S01]  /*0120*/  IMAD.WIDE R8, R25, 0x8, R8 ;  /* 0x0000000819087825 */ /* 0x010fe200078e0208 */
[----:B------:R-:W-:-:S04]  /*0130*/  LEA.HI R6, R5, R5, RZ, 0x6 ;  /* 0x0000000505067211 */ /* 0x000fc800078f30ff */
[----:B------:R-:W-:Y:S01]  /*0140*/  LOP3.LUT R6, R6, 0xffffffc0, RZ, 0xc0, !PT ;  /* 0xffffffc006067812 */ /* 0x000fe200078ec0ff */
[----:B------:R-:W3:Y:S03]  /*0150*/  LDG.E.EL.128 R8, desc[UR4][R8.64] ;  /* 0x0000000408087981 */ /* 0x000ee6000c2e1d00 */
[----:B------:R-:W-:-:S05]  /*0160*/  IADD3 R5, R5, -R6, RZ ;  /* 0x8000000605057210 */ /* 0x000fca0007ffe0ff */
[----:B-1----:R-:W-:-:S06]  /*0170*/  IMAD.WIDE R2, R5, 0x8, R2 ;  /* 0x0000000805027825 */ /* 0x002fcc00078e0202 */
[----:B------:R-:W4:Y:S01]  /*0180*/  LDG.E.EL.64 R2, desc[UR4][R2.64] ;  /* 0x0000000402027981 */ /* 0x000f22000c2e1b00 */
[----:B-----5:R-:W-:-:S06]  /*0190*/  IMAD.WIDE R22, R5, 0x8, R22 ;  /* 0x0000000805167825 */ /* 0x020fcc00078e0216 */
[----:B------:R-:W5:Y:S01]  /*01a0*/  LDG.E.EL.64 R22, desc[UR4][R22.64] ;  /* 0x0000000416167981 */ /* 0x000f62000c2e1b00 */
[----:B------:R-:W-:-:S04]  /*01b0*/  SHF.R.S32.HI R7, RZ, 0x16, R0 ;  /* 0x00000016ff077819 */ /* 0x000fc80000011400 */
[----:B------:R-:W-:-:S04]  /*01c0*/  SGXT R7, R7, 0x1 ;  /* 0x000000010707781a */ /* 0x000fc80000000200 */
[----:B------:R-:W-:-:S04]  /*01d0*/  LEA.HI R7, R7, R4, RZ, 0xc ;  /* 0x0000000407077211 */ /* 0x000fc800078f60ff */
[----:B------:R-:W-:-:S05]  /*01e0*/  SHF.R.S32.HI R27, RZ, 0xc, R7 ;  /* 0x0000000cff1b7819 */ /* 0x000fca0000011407 */
[----:B------:R-:W-:-:S05]  /*01f0*/  IMAD.HI R0, R27, 0x30c30c31, RZ ;  /* 0x30c30c311b007827 */ /* 0x000fca00078e02ff */
[----:B------:R-:W-:-:S04]  /*0200*/  SHF.R.U32.HI R7, RZ, 0x1f, R0 ;  /* 0x0000001fff077819 */ /* 0x000fc80000011600 */
[----:B------:R-:W-:Y:S02]  /*0210*/  LEA.HI.SX32 R0, R0, R7, 0x1e ;  /* 0x0000000700007211 */ /* 0x000fe400078ff2ff */
[----:B------:R-:W1:Y:S03]  /*0220*/  LDC.64 R6, c[0x0][0x228] ;  /* 0x00008a00ff067b82 */ /* 0x000e660000000a00 */
[----:B------:R-:W-:Y:S01]  /*0230*/  IMAD R27, R0, -0x15, R27 ;  /* 0xffffffeb001b7824 */ /* 0x000fe200078e021b */
[----:B--2---:R-:W-:Y:S02]  /*0240*/  IADD3 R17, P1, R12, 0x3, RZ ;  /* 0x000000030c117810 */ /* 0x004fe40007f3e0ff */
[----:B------:R-:W-:Y:S02]  /*0250*/  ISETP.GE.AND P0, PT, R13, RZ, PT ;  /* 0x000000ff0d00720c */ /* 0x000fe40003f06270 */
[----:B------:R-:W-:-:S02]  /*0260*/  IADD3 R21, P2, R14, 0x3, RZ ;  /* 0x000000030e157810 */ /* 0x000fc40007f5e0ff */
[----:B------:R-:W-:Y:S02]  /*0270*/  IADD3.X R19, RZ, R13, RZ, P1, !PT ;  /* 0x0000000dff137210 */ /* 0x000fe40000ffe4ff */
[----:B------:R-:W-:Y:S02]  /*0280*/  ISETP.GE.AND P1, PT, R15, RZ, PT ;  /* 0x000000ff0f00720c */ /* 0x000fe40003f26270 */
[----:B------:R-:W-:Y:S02]  /*0290*/  SEL R17, R17, R12, !P0 ;  /* 0x0000000c11117207 */ /* 0x000fe40004000000 */
[----:B------:R-:W-:Y:S02]  /*02a0*/  IADD3.X R29, RZ, R15, RZ, P2, !PT ;  /* 0x0000000fff1d7210 */ /* 0x000fe400017fe4ff */
[----:B------:R-:W-:Y:S01]  /*02b0*/  SEL R12, R19, R13, !P0 ;  /* 0x0000000d130c7207 */ /* 0x000fe20004000000 */
[----:B-1----:R-:W-:Y:S01]  /*02c0*/  IMAD.WIDE.U32 R16, R17, 0x54, R6 ;  /* 0x0000005411107825 */ /* 0x002fe200078e0006 */
[----:B---3--:R-:W-:-:S02]  /*02d0*/  IADD3 R19, P0, R8, 0x3, RZ ;  /* 0x0000000308137810 */ /* 0x008fc40007f1e0ff */
[----:B------:R-:W-:Y:S02]  /*02e0*/  SEL R21, R21, R14, !P1 ;  /* 0x0000000e15157207 */ /* 0x000fe40004800000 */
[----:B------:R-:W-:Y:S02]  /*02f0*/  SEL R14, R29, R15, !P1 ;  /* 0x0000000f1d0e7207 */ /* 0x000fe40004800000 */
[----:B------:R-:W-:Y:S01]  /*0300*/  ISETP.GE.AND P1, PT, R9, RZ, PT ;  /* 0x000000ff0900720c */ /* 0x000fe20003f26270 */
[----:B------:R-:W-:Y:S01]  /*0310*/  IMAD.WIDE.U32 R20, R21, 0x54, R6 ;  /* 0x0000005415147825 */ /* 0x000fe200078e0006 */
[----:B------:R-:W-:Y:S02]  /*0320*/  IADD3.X R29, RZ, R9, RZ, P0, !PT ;  /* 0x00000009ff1d7210 */ /* 0x000fe400007fe4ff */
[----:B------:R-:W-:Y:S02]  /*0330*/  IADD3 R13, P2, R10, 0x3, RZ ;  /* 0x000000030a0d7810 */ /* 0x000fe40007f5e0ff */
[----:B------:R-:W-:-:S02]  /*0340*/  ISETP.GE.AND P0, PT, R11, RZ, PT ;  /* 0x000000ff0b00720c */ /* 0x000fc40003f06270 */
[----:B------:R-:W-:Y:S02]  /*0350*/  SEL R19, R19, R8, !P1 ;  /* 0x0000000813137207 */ /* 0x000fe40004800000 */
[----:B------:R-:W-:Y:S02]  /*0360*/  SEL R8, R29, R9, !P1 ;  /* 0x000000091d087207 */ /* 0x000fe40004800000 */
[----:B------:R-:W-:Y:S01]  /*0370*/  IADD3.X R15, RZ, R11, RZ, P2, !PT ;  /* 0x0000000bff0f7210 */ /* 0x000fe200017fe4ff */
[--C-:B------:R-:W-:Y:S01]  /*0380*/  IMAD.WIDE.U32 R18, R19, 0x54, R6.reuse ;  /* 0x0000005413127825 */ /* 0x100fe200078e0006 */
[----:B------:R-:W-:Y:S02]  /*0390*/  SEL R9, R13, R10, !P0 ;  /* 0x0000000a0d097207 */ /* 0x000fe40004000000 */
[----:B------:R-:W-:Y:S01]  /*03a0*/  SEL R0, R15, R11, !P0 ;  /* 0x0000000b0f007207 */ /* 0x000fe20004000000 */
[----:B------:R-:W-:Y:S01]  /*03b0*/  IMAD R13, R12, 0x54, RZ ;  /* 0x000000540c0d7824 */ /* 0x000fe200078e02ff */
[----:B----4-:R-:W-:Y:S01]  /*03c0*/  ISETP.GE.AND P0, PT, R3, RZ, PT ;  /* 0x000000ff0300720c */ /* 0x010fe20003f06270 */
[----:B------:R-:W-:Y:S01]  /*03d0*/  IMAD.WIDE.U32 R10, R9, 0x54, R6 ;  /* 0x00000054090a7825 */ /* 0x000fe200078e0006 */
[----:B------:R-:W-:-:S02]  /*03e0*/  IADD3 R9, P1, R2, 0x3, RZ ;  /* 0x0000000302097810 */ /* 0x000fc40007f3e0ff */
[----:B------:R-:W-:Y:S01]  /*03f0*/  IADD3 R17, R17, R13, RZ ;  /* 0x0000000d11117210 */ /* 0x000fe20007ffe0ff */
[----:B------:R-:W-:Y:S01]  /*0400*/  IMAD.HI R6, R4, 0x30c30c31, RZ ;  /* 0x30c30c3104067827 */ /* 0x000fe200078e02ff */
[----:B------:R-:W-:Y:S02]  /*0410*/  IADD3.X R7, RZ, R3, RZ, P1, !PT ;  /* 0x00000003ff077210 */ /* 0x000fe40000ffe4ff */
[----:B------:R-:W-:Y:S01]  /*0420*/  SEL R9, R9, R2, !P0 ;  /* 0x0000000209097207 */ /* 0x000fe20004000000 */
[----:B------:R-:W-:Y:S01]  /*0430*/  IMAD R13, R14, 0x54, RZ ;  /* 0x000000540e0d7824 */ /* 0x000fe200078e02ff */
[----:B------:R-:W-:Y:S01]  /*0440*/  SEL R7, R7, R3, !P0 ;  /* 0x0000000307077207 */ /* 0x000fe20004000000 */
[----:B------:R-:W-:Y:S01]  /*0450*/  IMAD.WIDE R16, R27, 0x4, R16 ;  /* 0x000000041b107825 */ /* 0x000fe200078e0210 */
[----:B------:R-:W-:Y:S02]  /*0460*/  SHF.R.U32.HI R3, RZ, 0x1f, R6 ;  /* 0x0000001fff037819 */ /* 0x000fe40000011606 */
[----:B------:R-:W-:Y:S01]  /*0470*/  IADD3 R21, R21, R13, RZ ;  /* 0x0000000d15157210 */ /* 0x000fe20007ffe0ff */
[----:B------:R-:W-:Y:S01]  /*0480*/  IMAD R15, R8, 0x54, RZ ;  /* 0x00000054080f7824 */ /* 0x000fe200078e02ff */
[----:B------:R-:W-:Y:S01]  /*0490*/  LEA.HI.SX32 R3, R6, R3, 0x12 ;  /* 0x0000000306037211 */ /* 0x000fe200078f92ff */
[----:B------:R-:W-:Y:S01]  /*04a0*/  IMAD R7, R7, 0xfc, RZ ;  /* 0x000000fc07077824 */ /* 0x000fe200078e02ff */
[----:B-----5:R-:W-:Y:S01]  /*04b0*/  ISETP.GE.AND P0, PT, R23, RZ, PT ;  /* 0x000000ff1700720c */ /* 0x020fe20003f06270 */
[----:B------:R-:W-:Y:S01]  /*04c0*/  IMAD.WIDE.U32 R12, R9, 0xfc, R16 ;  /* 0x000000fc090c7825 */ /* 0x000fe200078e0010 */
[----:B------:R-:W-:-:S03]  /*04d0*/  IADD3 R19, R19, R15, RZ ;  /* 0x0000000f13137210 */ /* 0x000fc60007ffe0ff */
[----:B------:R-:W-:Y:S01]  /*04e0*/  IMAD R15, R0, 0x54, RZ ;  /* 0x00000054000f7824 */ /* 0x000fe200078e02ff */
[----:B------:R-:W-:Y:S01]  /*04f0*/  IADD3 R13, R13, R7, RZ ;  /* 0x000000070d0d7210 */ /* 0x000fe20007ffe0ff */
[----:B------:R-:W-:Y:S02]  /*0500*/  IMAD R3, R3, 0xbd, RZ ;  /* 0x000000bd03037824 */ /* 0x000fe400078e02ff */
[----:B------:R-:W-:Y:S01]  /*0510*/  IMAD.WIDE R18, R27, 0x4, R18 ;  /* 0x000000041b127825 */ /* 0x000fe200078e0212 */
[----:B------:R-:W-:Y:S02]  /*0520*/  IADD3 R11, R11, R15, RZ ;  /* 0x0000000f0b0b7210 */ /* 0x000fe40007ffe0ff */
[----:B------:R-:W-:Y:S01]  /*0530*/  IADD3 R15, P1, R22, 0x3, RZ ;  /* 0x00000003160f7810 */ /* 0x000fe20007f3e0ff */
[----:B------:R-:W-:-:S03]  /*0540*/  IMAD.WIDE R12, R3, 0x4, R12 ;  /* 0x00000004030c7825 */ /* 0x000fc600078e020c */
[----:B------:R-:W-:Y:S01]  /*0550*/  IADD3.X R6, RZ, R23, RZ, P1, !PT ;  /* 0x00000017ff067210 */ /* 0x000fe20000ffe4ff */
[C---:B------:R-:W-:Y:S01]  /*0560*/  IMAD.WIDE R20, R27.reuse, 0x4, R20 ;  /* 0x000000041b147825 */ /* 0x040fe200078e0214 */
[----:B------:R1:W2:Y:S02]  /*0570*/  LDG.E.EL R2, desc[UR4][R12.64] ;  /* 0x000000040c027981 */ /* 0x0002a4000c2e1900 */
[----:B------:R-:W-:Y:S01]  /*0580*/  SEL R6, R6, R23, !P0 ;  /* 0x0000001706067207 */ /* 0x000fe20004000000 */
[----:B------:R-:W-:Y:S01]  /*0590*/  IMAD.WIDE R10, R27, 0x4, R10 ;  /* 0x000000041b0a7825 */ /* 0x000fe200078e020a */
[----:B------:R-:W-:-:S03]  /*05a0*/  SEL R23, R15, R22, !P0 ;  /* 0x000000160f177207 */ /* 0x000fc60004000000 */
[C---:B------:R-:W-:Y:S01]  /*05b0*/  IMAD.WIDE.U32 R28, R9.reuse, 0xfc, R18 ;  /* 0x000000fc091c7825 */ /* 0x040fe200078e0012 */
[----:B-1----:R-:W1:Y:S03]  /*05c0*/  LDC.64 R12, c[0x0][0x230] ;  /* 0x00008c00ff0c7b82 */ /* 0x002e660000000a00 */
[----:B------:R-:W-:Y:S01]  /*05d0*/  IMAD.WIDE.U32 R14, R9, 0xfc, R20 ;  /* 0x000000fc090e7825 */ /* 0x000fe200078e0014 */
[----:B------:R-:W-:-:S03]  /*05e0*/  IADD3 R29, R7, R29, RZ ;  /* 0x0000001d071d7210 */ /* 0x000fc60007ffe0ff */
[----:B------:R-:W-:-:S04]  /*05f0*/  IMAD.WIDE.U32 R8, R9, 0xfc, R10 ;  /* 0x000000fc09087825 */ /* 0x000fc800078e000a */
[----:B------:R-:W-:-:S04]  /*0600*/  IMAD.WIDE.U32 R16, R23, 0xfc, R16 ;  /* 0x000000fc17107825 */ /* 0x000fc800078e0010 */
[----:B------:R-:W-:-:S04]  /*0610*/  IMAD.WIDE.U32 R18, R23, 0xfc, R18 ;  /* 0x000000fc17127825 */ /* 0x000fc800078e0012 */
[----:B------:R-:W-:-:S04]  /*0620*/  IMAD.WIDE.U32 R20, R23, 0xfc, R20 ;  /* 0x000000fc17147825 */ /* 0x000fc800078e0014 */
[----:B------:R-:W-:Y:S02]  /*0630*/  IMAD.WIDE.U32 R10, R23, 0xfc, R10 ;  /* 0x000000fc170a7825 */ /* 0x000fe400078e000a */
[----:B------:R-:W3:Y:S02]  /*0640*/  LDC.64 R22, c[0x0][0x240] ;  /* 0x00009000ff167b82 */ /* 0x000ee40000000a00 */
[----:B------:R-:W-:Y:S01]  /*0650*/  IMAD R6, R6, 0xfc, RZ ;  /* 0x000000fc06067824 */ /* 0x000fe200078e02ff */
[----:B------:R-:W-:Y:S01]  /*0660*/  IADD3 R15, R7, R15, RZ ;  /* 0x0000000f070f7210 */ /* 0x000fe20007ffe0ff */
[----:B-1----:R-:W-:Y:S01]  /*0670*/  IMAD.WIDE R12, R27, 0x4, R12 ;  /* 0x000000041b0c7825 */ /* 0x002fe200078e020c */
[----:B------:R-:W-:Y:S02]  /*0680*/  IADD3 R9, R7, R9, RZ ;  /* 0x0000000907097210 */ /* 0x000fe40007ffe0ff */
[----:B------:R-:W-:Y:S01]  /*0690*/  IADD3 R17, R17, R6, RZ ;  /* 0x0000000611117210 */ /* 0x000fe20007ffe0ff */
[----:B------:R-:W-:Y:S01]  /*06a0*/  IMAD.WIDE R28, R3, 0x4, R28 ;  /* 0x00000004031c7825 */ /* 0x000fe200078e021c */
[----:B------:R-:W-:Y:S01]  /*06b0*/  IADD3 R19, R6, R19, RZ ;  /* 0x0000001306137210 */ /* 0x000fe20007ffe0ff */
[----:B------:R-:W2:Y:S01]  /*06c0*/  LDG.E.EL R13, desc[UR4][R12.64] ;  /* 0x000000040c0d7981 */ /* 0x000ea2000c2e1900 */
[----:B------:R-:W-:-:S02]  /*06d0*/  IADD3 R21, R6, R21, RZ ;  /* 0x0000001506157210 */ /* 0x000fc40007ffe0ff */
[----:B------:R-:W-:Y:S01]  /*06e0*/  IADD3 R11, R6, R11, RZ ;  /* 0x0000000b060b7210 */ /* 0x000fe20007ffe0ff */
[C---:B------:R-:W-:Y:S01]  /*06f0*/  IMAD.WIDE R14, R3.reuse, 0x4, R14 ;  /* 0x00000004030e7825 */ /* 0x040fe200078e020e */
[----:B------:R-:W1:Y:S01]  /*0700*/  LDC.64 R6, c[0x0][0x250] ;  /* 0x00009400ff067b82 */ /* 0x000e620000000a00 */
[----:B------:R-:W4:Y:S02]  /*0710*/  LDG.E.EL R0, desc[UR4][R28.64] ;  /* 0x000000041c007981 */ /* 0x000f24000c2e1900 */
[C---:B------:R-:W-:Y:S02]  /*0720*/  IMAD.WIDE R8, R3.reuse, 0x4, R8 ;  /* 0x0000000403087825 */ /* 0x040fe400078e0208 */
[----:B------:R-:W5:Y:S02]  /*0730*/  LDG.E.EL R14, desc[UR4][R14.64] ;  /* 0x000000040e0e7981 */ /* 0x000f64000c2e1900 */
[C---:B------:R-:W-:Y:S02]  /*0740*/  IMAD.WIDE R16, R3.reuse, 0x4, R16 ;  /* 0x0000000403107825 */ /* 0x040fe400078e0210 */
[----:B------:R-:W5:Y:S02]  /*0750*/  LDG.E.EL R8, desc[UR4][R8.64] ;  /* 0x0000000408087981 */ /* 0x000f64000c2e1900 */
[----:B------:R-:W-:-:S02]  /*0760*/  IMAD.WIDE R18, R3, 0x4, R18 ;  /* 0x0000000403127825 */ /* 0x000fc400078e0212 */
[----:B------:R-:W5:Y:S02]  /*0770*/  LDG.E.EL R16, desc[UR4][R16.64] ;  /* 0x0000000410107981 */ /* 0x000f64000c2e1900 */
[C---:B------:R-:W-:Y:S02]  /*0780*/  IMAD.WIDE R20, R3.reuse, 0x4, R20 ;  /* 0x0000000403147825 */ /* 0x040fe400078e0214 */
[----:B------:R-:W5:Y:S02]  /*0790*/  LDG.E.EL R18, desc[UR4][R18.64] ;  /* 0x0000000412127981 */ /* 0x000f64000c2e1900 */
[----:B------:R-:W-:Y:S02]  /*07a0*/  IMAD.WIDE R10, R3, 0x4, R10 ;  /* 0x00000004030a7825 */ /* 0x000fe400078e020a */
[----:B------:R-:W5:Y:S02]  /*07b0*/  LDG.E.EL R20, desc[UR4][R20.64] ;  /* 0x0000000414147981 */ /* 0x000f64000c2e1900 */
[----:B---3--:R-:W-:-:S02]  /*07c0*/  IMAD.WIDE R22, R25, 0x4, R22 ;  /* 0x0000000419167825 */ /* 0x008fc400078e0216 */
[----:B------:R-:W3:Y:S04]  /*07d0*/  LDG.E.EL R10, desc[UR4][R10.64] ;  /* 0x000000040a0a7981 */ /* 0x000ee8000c2e1900 */
[----:B------:R-:W3:Y:S01]  /*07e0*/  LDG.E.EL.64 R22, desc[UR4][R22.64] ;  /* 0x0000000416167981 */ /* 0x000ee2000c2e1b00 */
[----:B-1----:R-:W-:Y:S02]  /*07f0*/  IMAD.WIDE R24, R5, 0x4, R6 ;  /* 0x0000000405187825 */ /* 0x002fe400078e0206 */
[----:B------:R-:W1:Y:S03]  /*0800*/  LDC.64 R6, c[0x0][0x210] ;  /* 0x00008400ff067b82 */ /* 0x000e660000000a00 */
[----:B------:R-:W3:Y:S01]  /*0810*/  LDG.E.EL R3, desc[UR4][R24.64] ;  /* 0x0000000418037981 */ /* 0x000ee2000c2e1900 */
[----:B-1----:R-:W-:-:S04]  /*0820*/  IMAD.WIDE R6, R4, 0x4, R6 ;  /* 0x0000000404067825 */ /* 0x002fc800078e0206 */
[C---:B--2---:R-:W-:Y:S01]  /*0830*/  FADD R5, R13.reuse, R2 ;  /* 0x000000020d057221 */ /* 0x044fe20000000000 */
[C---:B----4-:R-:W-:Y:S01]  /*0840*/  FADD R0, R13.reuse, R0 ;  /* 0x000000000d007221 */ /* 0x050fe20000000000 */
[C---:B-----5:R-:W-:Y:S01]  /*0850*/  FADD R14, R13.reuse, R14 ;  /* 0x0000000e0d0e7221 */ /* 0x060fe20000000000 */
[C---:B------:R-:W-:Y:S01]  /*0860*/  FADD R9, R13.reuse, R8 ;  /* 0x000000080d097221 */ /* 0x040fe20000000000 */
[C---:B------:R-:W-:Y:S01]  /*0870*/  FADD R15, R13.reuse, R16 ;  /* 0x000000100d0f7221 */ /* 0x040fe20000000000 */
[C---:B------:R-:W-:Y:S01]  /*0880*/  FADD R18, R13.reuse, R18 ;  /* 0x000000120d127221 */ /* 0x040fe20000000000 */
[C---:B------:R-:W-:Y:S01]  /*0890*/  FADD R20, R13.reuse, R20 ;  /* 0x000000140d147221 */ /* 0x040fe20000000000 */
[----:B---3--:R-:W-:Y:S01]  /*08a0*/  FADD R13, R13, R10 ;  /* 0x0000000a0d0d7221 */ /* 0x008fe20000000000 */
[----:B------:R-:W-:Y:S01]  /*08b0*/  FADD R0, -R5, R0 ;  /* 0x0000000005007221 */ /* 0x000fe20000000100 */
[----:B------:R-:W-:Y:S01]  /*08c0*/  FADD R18, -R15, R18 ;  /* 0x000000120f127221 */ /* 0x000fe20000000100 */
[----:B------:R-:W-:Y:S01]  /*08d0*/  FADD R9, -R14, R9 ;  /* 0x000000090e097221 */ /* 0x000fe20000000100 */
[----:B------:R-:W-:Y:S01]  /*08e0*/  FADD R13, -R20, R13 ;  /* 0x0000000d140d7221 */ /* 0x000fe20000000100 */
[C---:B------:R-:W-:Y:S01]  /*08f0*/  FFMA R0, R22.reuse, R0, R5 ;  /* 0x0000000016007223 */ /* 0x040fe20000000005 */
[----:B------:R-:W-:Y:S01]  /*0900*/  FFMA R15, R22, R18, R15 ;  /* 0x00000012160f7223 */ /* 0x000fe2000000000f */
[C---:B------:R-:W-:Y:S01]  /*0910*/  FFMA R14, R23.reuse, R9, R14 ;  /* 0x00000009170e7223 */ /* 0x040fe2000000000e */
[----:B------:R-:W-:-:S02]  /*0920*/  FFMA R13, R23, R13, R20 ;  /* 0x0000000d170d7223 */ /* 0x000fc40000000014 */
[----:B------:R-:W-:Y:S02]  /*0930*/  FADD R15, -R0, R15 ;  /* 0x0000000f000f7221 */ /* 0x000fe40000000100 */
[----:B------:R-:W-:Y:S02]  /*0940*/  FADD R13, -R14, R13 ;  /* 0x0000000d0e0d7221 */ /* 0x000fe40000000100 */
[C---:B------:R-:W-:Y:S02]  /*0950*/  FFMA R12, R3.reuse, R15, R0 ;  /* 0x0000000f030c7223 */ /* 0x040fe40000000000 */
[----:B------:R-:W-:-:S05]  /*0960*/  FFMA R13, R3, R13, R14 ;  /* 0x0000000d030d7223 */ /* 0x000fca000000000e */
[----:B------:R-:W-:Y:S01]  /*0970*/  STG.E.64 desc[UR4][R6.64], R12 ;  /* 0x0000000c06007986 */ /* 0x000fe2000c101b04 */
[----:B------:R-:W-:Y:S05]  /*0980*/  EXIT ;  /* 0x000000000000794d */ /* 0x000fea0003800000 */
.L_x_0:
[----:B------:R-:W-:-:S00]  /*0990*/  BRA `(.L_x_0) ;  /* 0xfffffffc00fc7947 */ /* 0x000fc0000383ffff */
[----:B------:R-:W-:-:S00]  /*09a0*/  NOP ;  /* 0x0000000000007918 */ /* 0x000fc00000000000 */
        /* <DEDUP_REMOVED lines=13> */
.L_x_1:


//--------------------- .nv.constant0.triton_poi_fused__unsafe_index_add_convolution_mul_sub_24 --------------------------
	.section	.nv.constant0.triton_poi_fused__unsafe_index_add_convolution_mul_sub_24,"a",@progbits
	.sectionflags	@""
	.align	4
.nv.constant0.triton_poi_fused__unsafe_index_add_convolution_mul_sub_24:
	.zero		604
